	.headerflags	@"EF_CUDA_TEXMODE_UNIFIED EF_CUDA_64BIT_ADDRESS EF_CUDA_ACCELERATORS EF_CUDA_SM90 EF_CUDA_VIRTUAL_SM(EF_CUDA_SM90)"
	.elftype	@"ET_EXEC"


//--------------------- .nv.info                  --------------------------
	.section	.nv.info,"",@"SHT_CUDA_INFO"
	.align	4


	//----- nvinfo : EIATTR_REGCOUNT
	.align		4
        /*0000*/ 	.byte	0x04, 0x2f
        /*0002*/ 	.short	(.L_1 - .L_0)
	.align		4
.L_0:
        /*0004*/ 	.word	index@(triton_poi_fused_convolution_0)
        /*0008*/ 	.word	0x00000012


	//----- nvinfo : EIATTR_MIN_STACK_SIZE
	.align		4
.L_1:
        /*000c*/ 	.byte	0x04, 0x12
        /*000e*/ 	.short	(.L_3 - .L_2)
	.align		4
.L_2:
        /*0010*/ 	.word	index@(triton_poi_fused_convolution_0)
        /*0014*/ 	.word	0x00000000


	//----- nvinfo : EIATTR_FRAME_SIZE
	.align		4
.L_3:
        /*0018*/ 	.byte	0x04, 0x11
        /*001a*/ 	.short	(.L_5 - .L_4)
	.align		4
.L_4:
        /*001c*/ 	.word	index@(triton_poi_fused_convolution_0)
        /*0020*/ 	.word	0x00000000


	//----- nvinfo : EIATTR_MIN_STACK_SIZE
	.align		4
.L_5:
        /*0024*/ 	.byte	0x04, 0x12
        /*0026*/ 	.short	(.L_7 - .L_6)
	.align		4
.L_6:
        /*0028*/ 	.word	index@(triton_poi_fused_convolution_0)
        /*002c*/ 	.word	0x00000000
.L_7:


//--------------------- .nv.info.triton_poi_fused_convolution_0 --------------------------
	.section	.nv.info.triton_poi_fused_convolution_0,"",@"SHT_CUDA_INFO"
	.sectionflags	@""
	.align	4


	//----- nvinfo : EIATTR_CUDA_API_VERSION
	.align		4
        /*0000*/ 	.byte	0x04, 0x37
        /*0002*/ 	.short	(.L_9 - .L_8)
.L_8:
        /*0004*/ 	.word	0x0000007c


	//----- nvinfo : EIATTR_KPARAM_INFO
	.align		4
.L_9:
        /*0008*/ 	.byte	0x04, 0x17
        /*000a*/ 	.short	(.L_11 - .L_10)
.L_10:
        /*000c*/ 	.word	0x00000000
        /*0010*/ 	.short	0x0002
        /*0012*/ 	.short	0x0010
        /*0014*/ 	.byte	0x00, 0xf0, 0x11, 0x00


	//----- nvinfo : EIATTR_KPARAM_INFO
	.align		4
.L_11:
        /*0018*/ 	.byte	0x04, 0x17
        /*001a*/ 	.short	(.L_13 - .L_12)
.L_12:
        /*001c*/ 	.word	0x00000000
        /*0020*/ 	.short	0x0001
        /*0022*/ 	.short	0x0008
        /*0024*/ 	.byte	0x00, 0xf4, 0x21, 0x00


	//----- nvinfo : EIATTR_KPARAM_INFO
	.align		4
.L_13:
        /*0028*/ 	.byte	0x04, 0x17
        /*002a*/ 	.short	(.L_15 - .L_14)
.L_14:
        /*002c*/ 	.word	0x00000000
        /*0030*/ 	.short	0x0000
        /*0032*/ 	.short	0x0000
        /*0034*/ 	.byte	0x00, 0xf4, 0x21, 0x00


	//----- nvinfo : EIATTR_SPARSE_MMA_MASK
	.align		4
.L_15:
        /*0038*/ 	.byte	0x03, 0x50
        /*003a*/ 	.short	0x0000


	//----- nvinfo : EIATTR_MAXREG_COUNT
	.align		4
        /*003c*/ 	.byte	0x03, 0x1b
        /*003e*/ 	.short	0x00ff


	//----- nvinfo : EIATTR_EXIT_INSTR_OFFSETS
	.align		4
        /*0040*/ 	.byte	0x04, 0x1c
        /*0042*/ 	.short	(.L_17 - .L_16)


	//   ....[0]....
.L_16:
        /*0044*/ 	.word	0x00000260


	//----- nvinfo : EIATTR_REQNTID
	.align		4
.L_17:
        /*0048*/ 	.byte	0x04, 0x10
        /*004a*/ 	.short	(.L_19 - .L_18)
.L_18:
        /*004c*/ 	.word	0x00000080
        /*0050*/ 	.word	0x00000001
        /*0054*/ 	.word	0x00000001


	//----- nvinfo : EIATTR_CBANK_PARAM_SIZE
	.align		4
.L_19:
        /*0058*/ 	.byte	0x03, 0x19
        /*005a*/ 	.short	0x0014


	//----- nvinfo : EIATTR_PARAM_CBANK
	.align		4
        /*005c*/ 	.byte	0x04, 0x0a
        /*005e*/ 	.short	(.L_21 - .L_20)
	.align		4
.L_20:
        /*0060*/ 	.word	index@(.nv.constant0.triton_poi_fused_convolution_0)
        /*0064*/ 	.short	0x0210
        /*0066*/ 	.short	0x0014


	//----- nvinfo : EIATTR_SW_WAR
	.align		4
.L_21:
        /*0068*/ 	.byte	0x04, 0x36
        /*006a*/ 	.short	(.L_23 - .L_22)
.L_22:
        /*006c*/ 	.word	0x00000008
.L_23:


//--------------------- .nv.callgraph             --------------------------
	.section	.nv.callgraph,"",@"SHT_CUDA_CALLGRAPH"
	.align	4
	.sectionentsize	8
	.align		4
        /*0000*/ 	.word	0x00000000
	.align		4
        /*0004*/ 	.word	0xffffffff
	.align		4
        /*0008*/ 	.word	0x00000000
	.align		4
        /*000c*/ 	.word	0xfffffffe
	.align		4
        /*0010*/ 	.word	0x00000000
	.align		4
        /*0014*/ 	.word	0xfffffffd
	.align		4
        /*0018*/ 	.word	0x00000000
	.align		4
        /*001c*/ 	.word	0xfffffffc


//--------------------- .text.triton_poi_fused_convolution_0 --------------------------
	.section	.text.triton_poi_fused_convolution_0,"ax",@progbits
	.align	128
        .global         triton_poi_fused_convolution_0
        .type           triton_poi_fused_convolution_0,@function
        .size           triton_poi_fused_convolution_0,(.L_x_1 - triton_poi_fused_convolution_0)
        .other          triton_poi_fused_convolution_0,@"STO_CUDA_ENTRY STV_DEFAULT"
triton_poi_fused_convolution_0:
.text.triton_poi_fused_convolution_0:
[----:B------:R-:W-:Y:S01]  /*0000*/  LDC R1, c[0x0][0x28] ;  /* 0x00000a00ff017b82 */ /* 0x000fe20000000800 */
[----:B------:R-:W1:Y:S07]  /*0010*/  S2R R0, SR_TID.X ;  /* 0x0000000000007919 */ /* 0x000e6e0000002100 */
[----:B------:R-:W2:Y:S01]  /*0020*/  LDC.64 R2, c[0x0][0x218] ;  /* 0x00008600ff027b82 */ /* 0x000ea20000000a00 */
[----:B------:R-:W-:Y:S01]  /*0030*/  ULDC.64 UR4, c[0x0][0x208] ;  /* 0x0000820000047ab9 */ /* 0x000fe20000000a00 */
[----:B------:R-:W3:Y:S06]  /*0040*/  S2R R5, SR_CTAID.X ;  /* 0x0000000000057919 */ /* 0x000eec0000002500 */
[----:B------:R-:W4:Y:S01]  /*0050*/  LDC.64 R8, c[0x0][0x210] ;  /* 0x00008400ff087b82 */ /* 0x000f220000000a00 */
[----:B-1----:R-:W-:-:S02]  /*0060*/  SHF.L.U32 R0, R0, 0x2, RZ ;  /* 0x0000000200007819 */ /* 0x002fc400000006ff */
[----:B---3--:R-:W-:Y:S02]  /*0070*/  SHF.R.S32.HI R4, RZ, 0x15, R5 ;  /* 0x00000015ff047819 */ /* 0x008fe40000011405 */
[----:B------:R-:W-:Y:S02]  /*0080*/  LOP3.LUT R0, R0, 0x1fc, RZ, 0xc0, !PT ;  /* 0x000001fc00007812 */ /* 0x000fe400078ec0ff */
[----:B------:R-:W-:Y:S02]  /*0090*/  SGXT R4, R4, 0x1 ;  /* 0x000000010404781a */ /* 0x000fe40000000200 */
[----:B------:R-:W-:-:S04]  /*00a0*/  LEA R5, R5, R0, 0xa ;  /* 0x0000000005057211 */ /* 0x000fc800078e50ff */
[----:B------:R-:W-:Y:S01]  /*00b0*/  LEA.HI R4, R4, R5, RZ, 0xa ;  /* 0x0000000504047211 */ /* 0x000fe200078f50ff */
[----:B----4-:R-:W-:-:S04]  /*00c0*/  IMAD.WIDE R8, R5, 0x4, R8 ;  /* 0x0000000405087825 */ /* 0x010fc800078e0208 */
[----:B------:R-:W-:Y:S01]  /*00d0*/  VIADD R0, R4, 0x200 ;  /* 0x0000020004007836 */ /* 0x000fe20000000000 */
[----:B------:R-:W-:-:S04]  /*00e0*/  SHF.R.S32.HI R4, RZ, 0xa, R4 ;  /* 0x0000000aff047819 */ /* 0x000fc80000011404 */
[----:B------:R-:W-:Y:S02]  /*00f0*/  SHF.R.S32.HI R0, RZ, 0xa, R0 ;  /* 0x0000000aff007819 */ /* 0x000fe40000011400 */
[----:B------:R-:W-:Y:S02]  /*0100*/  LEA.HI R6, R4, R4, RZ, 0x6 ;  /* 0x0000000404067211 */ /* 0x000fe400078f30ff */
[----:B------:R-:W-:Y:S02]  /*0110*/  LEA.HI R10, R0, R0, RZ, 0x6 ;  /* 0x00000000000a7211 */ /* 0x000fe400078f30ff */
[----:B------:R-:W-:Y:S02]  /*0120*/  LOP3.LUT R7, R6, 0xffffffc0, RZ, 0xc0, !PT ;  /* 0xffffffc006077812 */ /* 0x000fe400078ec0ff */
[----:B------:R-:W-:Y:S02]  /*0130*/  LOP3.LUT R11, R10, 0xffffffc0, RZ, 0xc0, !PT ;  /* 0xffffffc00a0b7812 */ /* 0x000fe400078ec0ff */
[----:B------:R-:W-:-:S03]  /*0140*/  IADD3 R7, R4, -R7, RZ ;  /* 0x8000000704077210 */ /* 0x000fc60007ffe0ff */
[----:B------:R-:W-:Y:S02]  /*0150*/  IMAD.IADD R13, R0, 0x1, -R11 ;  /* 0x00000001000d7824 */ /* 0x000fe400078e0a0b */
[--C-:B--2---:R-:W-:Y:S02]  /*0160*/  IMAD.WIDE R10, R7, 0x4, R2.reuse ;  /* 0x00000004070a7825 */ /* 0x104fe400078e0202 */
[----:B------:R-:W2:Y:S02]  /*0170*/  LDG.E.128 R4, desc[UR4][R8.64] ;  /* 0x0000000408047981 */ /* 0x000ea4000c1e1d00 */
[----:B------:R-:W-:Y:S02]  /*0180*/  IMAD.WIDE R2, R13, 0x4, R2 ;  /* 0x000000040d027825 */ /* 0x000fe400078e0202 */
[----:B------:R-:W2:Y:S04]  /*0190*/  LDG.E.EL R10, desc[UR4][R10.64] ;  /* 0x000000040a0a7981 */ /* 0x000ea8000c2e1900 */
[----:B------:R-:W3:Y:S04]  /*01a0*/  LDG.E.EL R2, desc[UR4][R2.64] ;  /* 0x0000000402027981 */ /* 0x000ee8000c2e1900 */
[----:B------:R-:W3:Y:S01]  /*01b0*/  LDG.E.128 R12, desc[UR4][R8.64+0x800] ;  /* 0x00080004080c7981 */ /* 0x000ee2000c1e1d00 */
[--C-:B--2---:R-:W-:Y:S01]  /*01c0*/  FADD R4, R4, R10.reuse ;  /* 0x0000000a04047221 */ /* 0x104fe20000000000 */
[--C-:B------:R-:W-:Y:S01]  /*01d0*/  FADD R5, R5, R10.reuse ;  /* 0x0000000a05057221 */ /* 0x100fe20000000000 */
[--C-:B------:R-:W-:Y:S01]  /*01e0*/  FADD R6, R6, R10.reuse ;  /* 0x0000000a06067221 */ /* 0x100fe20000000000 */
[----:B------:R-:W-:Y:S01]  /*01f0*/  FADD R7, R7, R10 ;  /* 0x0000000a07077221 */ /* 0x000fe20000000000 */
[--C-:B---3--:R-:W-:Y:S01]  /*0200*/  FADD R12, R12, R2.reuse ;  /* 0x000000020c0c7221 */ /* 0x108fe20000000000 */
[--C-:B------:R-:W-:Y:S01]  /*0210*/  FADD R13, R13, R2.reuse ;  /* 0x000000020d0d7221 */ /* 0x100fe20000000000 */
[--C-:B------:R-:W-:Y:S01]  /*0220*/  FADD R14, R14, R2.reuse ;  /* 0x000000020e0e7221 */ /* 0x100fe20000000000 */
[----:B------:R-:W-:Y:S01]  /*0230*/  FADD R15, R15, R2 ;  /* 0x000000020f0f7221 */ /* 0x000fe20000000000 */
[----:B------:R-:W-:Y:S04]  /*0240*/  STG.E.128 desc[UR4][R8.64], R4 ;  /* 0x0000000408007986 */ /* 0x000fe8000c101d04 */
[----:B------:R-:W-:Y:S01]  /*0250*/  STG.E.128 desc[UR4][R8.64+0x800], R12 ;  /* 0x0008000c08007986 */ /* 0x000fe2000c101d04 */
[----:B------:R-:W-:Y:S05]  /*0260*/  EXIT ;  /* 0x000000000000794d */ /* 0x000fea0003800000 */
.L_x_0:
[----:B------:R-:W-:-:S00]  /*0270*/  BRA `(.L_x_0) ;  /* 0xfffffffc00fc7947 */ /* 0x000fc0000383ffff */
[----:B------:R-:W-:-:S00]  /*0280*/  NOP ;  /* 0x0000000000007918 */ /* 0x000fc00000000000 */
[----:B------:R-:W-:-:S00]  /*0290*/  NOP ;  /* 0x0000000000007918 */ /* 0x000fc00000000000 */
[----:B------:R-:W-:-:S00]  /*02a0*/  NOP ;  /* 0x0000000000007918 */ /* 0x000fc00000000000 */
[----:B------:R-:W-:-:S00]  /*02b0*/  NOP ;  /* 0x0000000000007918 */ /* 0x000fc00000000000 */
[----:B------:R-:W-:-:S00]  /*02c0*/  NOP ;  /* 0x0000000000007918 */ /* 0x000fc00000000000 */
[----:B------:R-:W-:-:S00]  /*02d0*/  NOP ;  /* 0x0000000000007918 */ /* 0x000fc00000000000 */
[----:B------:R-:W-:-:S00]  /*02e0*/  NOP ;  /* 0x0000000000007918 */ /* 0x000fc00000000000 */
[----:B------:R-:W-:-:S00]  /*02f0*/  NOP ;  /* 0x0000000000007918 */ /* 0x000fc00000000000 */
.L_x_1:


//--------------------- .nv.constant0.triton_poi_fused_convolution_0 --------------------------
	.section	.nv.constant0.triton_poi_fused_convolution_0,"a",@progbits
	.sectionflags	@""
	.align	4
.nv.constant0.triton_poi_fused_convolution_0:
	.zero		548
